	.headerflags	@"EF_CUDA_TEXMODE_UNIFIED EF_CUDA_64BIT_ADDRESS EF_CUDA_ACCELERATORS EF_CUDA_SM90 EF_CUDA_VIRTUAL_SM(EF_CUDA_SM90)"
	.elftype	@"ET_EXEC"


//--------------------- .nv.info                  --------------------------
	.section	.nv.info,"",@"SHT_CUDA_INFO"
	.align	4


	//----- nvinfo : EIATTR_REGCOUNT
	.align		4
        /*0000*/ 	.byte	0x04, 0x2f
        /*0002*/ 	.short	(.L_1 - .L_0)
	.align		4
.L_0:
        /*0004*/ 	.word	index@(triton_poi_fused_cat_46)
        /*0008*/ 	.word	0x00000018


	//----- nvinfo : EIATTR_MIN_STACK_SIZE
	.align		4
.L_1:
        /*000c*/ 	.byte	0x04, 0x12
        /*000e*/ 	.short	(.L_3 - .L_2)
	.align		4
.L_2:
        /*0010*/ 	.word	index@(triton_poi_fused_cat_46)
        /*0014*/ 	.word	0x00000000


	//----- nvinfo : EIATTR_FRAME_SIZE
	.align		4
.L_3:
        /*0018*/ 	.byte	0x04, 0x11
        /*001a*/ 	.short	(.L_5 - .L_4)
	.align		4
.L_4:
        /*001c*/ 	.word	index@(triton_poi_fused_cat_46)
        /*0020*/ 	.word	0x00000000


	//----- nvinfo : EIATTR_MIN_STACK_SIZE
	.align		4
.L_5:
        /*0024*/ 	.byte	0x04, 0x12
        /*0026*/ 	.short	(.L_7 - .L_6)
	.align		4
.L_6:
        /*0028*/ 	.word	index@(triton_poi_fused_cat_46)
        /*002c*/ 	.word	0x00000000
.L_7:


//--------------------- .nv.info.triton_poi_fused_cat_46 --------------------------
	.section	.nv.info.triton_poi_fused_cat_46,"",@"SHT_CUDA_INFO"
	.sectionflags	@""
	.align	4


	//----- nvinfo : EIATTR_CUDA_API_VERSION
	.align		4
        /*0000*/ 	.byte	0x04, 0x37
        /*0002*/ 	.short	(.L_9 - .L_8)
.L_8:
        /*0004*/ 	.word	0x0000007c


	//----- nvinfo : EIATTR_KPARAM_INFO
	.align		4
.L_9:
        /*0008*/ 	.byte	0x04, 0x17
        /*000a*/ 	.short	(.L_11 - .L_10)
.L_10:
        /*000c*/ 	.word	0x00000000
        /*0010*/ 	.short	0x0005
        /*0012*/ 	.short	0x0028
        /*0014*/ 	.byte	0x00, 0xf0, 0x11, 0x00


	//----- nvinfo : EIATTR_KPARAM_INFO
	.align		4
.L_11:
        /*0018*/ 	.byte	0x04, 0x17
        /*001a*/ 	.short	(.L_13 - .L_12)
.L_12:
        /*001c*/ 	.word	0x00000000
        /*0020*/ 	.short	0x0004
        /*0022*/ 	.short	0x0020
        /*0024*/ 	.byte	0x00, 0xf4, 0x21, 0x00


	//----- nvinfo : EIATTR_KPARAM_INFO
	.align		4
.L_13:
        /*0028*/ 	.byte	0x04, 0x17
        /*002a*/ 	.short	(.L_15 - .L_14)
.L_14:
        /*002c*/ 	.word	0x00000000
        /*0030*/ 	.short	0x0003
        /*0032*/ 	.short	0x0018
        /*0034*/ 	.byte	0x00, 0xf4, 0x21, 0x00


	//----- nvinfo : EIATTR_KPARAM_INFO
	.align		4
.L_15:
        /*0038*/ 	.byte	0x04, 0x17
        /*003a*/ 	.short	(.L_17 - .L_16)
.L_16:
        /*003c*/ 	.word	0x00000000
        /*0040*/ 	.short	0x0002
        /*0042*/ 	.short	0x0010
        /*0044*/ 	.byte	0x00, 0xf4, 0x21, 0x00


	//----- nvinfo : EIATTR_KPARAM_INFO
	.align		4
.L_17:
        /*0048*/ 	.byte	0x04, 0x17
        /*004a*/ 	.short	(.L_19 - .L_18)
.L_18:
        /*004c*/ 	.word	0x00000000
        /*0050*/ 	.short	0x0001
        /*0052*/ 	.short	0x0008
        /*0054*/ 	.byte	0x00, 0xf4, 0x21, 0x00


	//----- nvinfo : EIATTR_KPARAM_INFO
	.align		4
.L_19:
        /*0058*/ 	.byte	0x04, 0x17
        /*005a*/ 	.short	(.L_21 - .L_20)
.L_20:
        /*005c*/ 	.word	0x00000000
        /*0060*/ 	.short	0x0000
        /*0062*/ 	.short	0x0000
        /*0064*/ 	.byte	0x00, 0xf4, 0x21, 0x00


	//----- nvinfo : EIATTR_SPARSE_MMA_MASK
	.align		4
.L_21:
        /*0068*/ 	.byte	0x03, 0x50
        /*006a*/ 	.short	0x0000


	//----- nvinfo : EIATTR_MAXREG_COUNT
	.align		4
        /*006c*/ 	.byte	0x03, 0x1b
        /*006e*/ 	.short	0x00ff


	//----- nvinfo : EIATTR_EXIT_INSTR_OFFSETS
	.align		4
        /*0070*/ 	.byte	0x04, 0x1c
        /*0072*/ 	.short	(.L_23 - .L_22)


	//   ....[0]....
.L_22:
        /*0074*/ 	.word	0x000001e0


	//----- nvinfo : EIATTR_REQNTID
	.align		4
.L_23:
        /*0078*/ 	.byte	0x04, 0x10
        /*007a*/ 	.short	(.L_25 - .L_24)
.L_24:
        /*007c*/ 	.word	0x00000080
        /*0080*/ 	.word	0x00000001
        /*0084*/ 	.word	0x00000001


	//----- nvinfo : EIATTR_CBANK_PARAM_SIZE
	.align		4
.L_25:
        /*0088*/ 	.byte	0x03, 0x19
        /*008a*/ 	.short	0x002c


	//----- nvinfo : EIATTR_PARAM_CBANK
	.align		4
        /*008c*/ 	.byte	0x04, 0x0a
        /*008e*/ 	.short	(.L_27 - .L_26)
	.align		4
.L_26:
        /*0090*/ 	.word	index@(.nv.constant0.triton_poi_fused_cat_46)
        /*0094*/ 	.short	0x0210
        /*0096*/ 	.short	0x002c


	//----- nvinfo : EIATTR_SW_WAR
	.align		4
.L_27:
        /*0098*/ 	.byte	0x04, 0x36
        /*009a*/ 	.short	(.L_29 - .L_28)
.L_28:
        /*009c*/ 	.word	0x00000008
.L_29:


//--------------------- .nv.callgraph             --------------------------
	.section	.nv.callgraph,"",@"SHT_CUDA_CALLGRAPH"
	.align	4
	.sectionentsize	8
	.align		4
        /*0000*/ 	.word	0x00000000
	.align		4
        /*0004*/ 	.word	0xffffffff
	.align		4
        /*0008*/ 	.word	0x00000000
	.align		4
        /*000c*/ 	.word	0xfffffffe
	.align		4
        /*0010*/ 	.word	0x00000000
	.align		4
        /*0014*/ 	.word	0xfffffffd
	.align		4
        /*0018*/ 	.word	0x00000000
	.align		4
        /*001c*/ 	.word	0xfffffffc


//--------------------- .text.triton_poi_fused_cat_46 --------------------------
	.section	.text.triton_poi_fused_cat_46,"ax",@progbits
	.align	128
        .global         triton_poi_fused_cat_46
        .type           triton_poi_fused_cat_46,@function
        .size           triton_poi_fused_cat_46,(.L_x_1 - triton_poi_fused_cat_46)
        .other          triton_poi_fused_cat_46,@"STO_CUDA_ENTRY STV_DEFAULT"
triton_poi_fused_cat_46:
.text.triton_poi_fused_cat_46:
[----:B------:R-:W-:Y:S01]  /*0000*/  LDC R1, c[0x0][0x28] ;  /* 0x00000a00ff017b82 */ /* 0x000fe20000000800 */
[----:B------:R-:W1:Y:S07]  /*0010*/  S2R R0, SR_TID.X ;  /* 0x0000000000007919 */ /* 0x000e6e0000002100 */
[----:B------:R-:W2:Y:S01]  /*0020*/  LDC.64 R4, c[0x0][0x210] ;  /* 0x00008400ff047b82 */ /* 0x000ea20000000a00 */
[----:B------:R-:W-:Y:S01]  /*0030*/  ULDC.64 UR4, c[0x0][0x208] ;  /* 0x0000820000047ab9 */ /* 0x000fe20000000a00 */
[----:B------:R-:W3:Y:S06]  /*0040*/  S2R R15, SR_CTAID.X ;  /* 0x00000000000f7919 */ /* 0x000eec0000002500 */
[----:B------:R-:W4:Y:S08]  /*0050*/  LDC.64 R10, c[0x0][0x218] ;  /* 0x00008600ff0a7b82 */ /* 0x000f300000000a00 */
[----:B------:R-:W5:Y:S08]  /*0060*/  LDC.64 R12, c[0x0][0x220] ;  /* 0x00008800ff0c7b82 */ /* 0x000f700000000a00 */
[----:B------:R-:W4:Y:S01]  /*0070*/  LDC.64 R8, c[0x0][0x228] ;  /* 0x00008a00ff087b82 */ /* 0x000f220000000a00 */
[----:B-1----:R-:W-:-:S04]  /*0080*/  SHF.L.U32 R0, R0, 0x2, RZ ;  /* 0x0000000200007819 */ /* 0x002fc800000006ff */
[----:B------:R-:W-:-:S04]  /*0090*/  LOP3.LUT R0, R0, 0x1fc, RZ, 0xc0, !PT ;  /* 0x000001fc00007812 */ /* 0x000fc800078ec0ff */
[----:B---3--:R-:W-:-:S05]  /*00a0*/  LEA R15, R15, R0, 0x9 ;  /* 0x000000000f0f7211 */ /* 0x008fca00078e48ff */
[----:B--2---:R-:W-:-:S06]  /*00b0*/  IMAD.WIDE R4, R15, 0x4, R4 ;  /* 0x000000040f047825 */ /* 0x004fcc00078e0204 */
[----:B------:R-:W2:Y:S01]  /*00c0*/  LDG.E.128 R4, desc[UR4][R4.64] ;  /* 0x0000000404047981 */ /* 0x000ea2000c1e1d00 */
[----:B------:R-:W-:-:S05]  /*00d0*/  IMAD.HI R0, R15, 0x2aaaaaab, RZ ;  /* 0x2aaaaaab0f007827 */ /* 0x000fca00078e02ff */
[----:B------:R-:W-:-:S04]  /*00e0*/  SHF.R.U32.HI R3, RZ, 0x1f, R0 ;  /* 0x0000001fff037819 */ /* 0x000fc80000011600 */
[----:B------:R-:W-:Y:S02]  /*00f0*/  LEA.HI.SX32 R0, R0, R3, 0x15 ;  /* 0x0000000300007211 */ /* 0x000fe400078faaff */
[----:B------:R-:W1:Y:S03]  /*0100*/  LDC.64 R2, c[0x0][0x230] ;  /* 0x00008c00ff027b82 */ /* 0x000e660000000a00 */
[----:B------:R-:W-:-:S04]  /*0110*/  IMAD R15, R0, -0x3000, R15 ;  /* 0xffffd000000f7824 */ /* 0x000fc800078e020f */
[----:B------:R-:W-:-:S04]  /*0120*/  IMAD R15, R0, 0x3f000, R15 ;  /* 0x0003f000000f7824 */ /* 0x000fc800078e020f */
[----:B------:R-:W-:Y:S02]  /*0130*/  IMAD R17, R0, 0x3000, R15 ;  /* 0x0000300000117824 */ /* 0x000fe400078e020f */
[----:B----4-:R-:W-:-:S04]  /*0140*/  IMAD.WIDE R10, R15, 0x4, R10 ;  /* 0x000000040f0a7825 */ /* 0x010fc800078e020a */
[----:B------:R-:W-:Y:S02]  /*0150*/  IMAD R19, R0, 0x3000, R17 ;  /* 0x0000300000137824 */ /* 0x000fe400078e0211 */
[----:B-----5:R-:W-:-:S04]  /*0160*/  IMAD.WIDE R12, R17, 0x4, R12 ;  /* 0x00000004110c7825 */ /* 0x020fc800078e020c */
[----:B------:R-:W-:Y:S02]  /*0170*/  IMAD R21, R0, 0x3000, R19 ;  /* 0x0000300000157824 */ /* 0x000fe400078e0213 */
[----:B0-----:R-:W-:-:S04]  /*0180*/  IMAD.WIDE R8, R19, 0x4, R8 ;  /* 0x0000000413087825 */ /* 0x001fc800078e0208 */
[----:B-1----:R-:W-:Y:S01]  /*0190*/  IMAD.WIDE R2, R21, 0x4, R2 ;  /* 0x0000000415027825 */ /* 0x002fe200078e0202 */
[----:B--2---:R-:W-:Y:S04]  /*01a0*/  STG.E.128 desc[UR4][R10.64], R4 ;  /* 0x000000040a007986 */ /* 0x004fe8000c101d04 */
[----:B------:R-:W-:Y:S04]  /*01b0*/  STG.E.128 desc[UR4][R12.64], R4 ;  /* 0x000000040c007986 */ /* 0x000fe8000c101d04 */
[----:B------:R-:W-:Y:S04]  /*01c0*/  STG.E.128 desc[UR4][R8.64], R4 ;  /* 0x0000000408007986 */ /* 0x000fe8000c101d04 */
[----:B------:R-:W-:Y:S01]  /*01d0*/  STG.E.128 desc[UR4][R2.64], R4 ;  /* 0x0000000402007986 */ /* 0x000fe2000c101d04 */
[----:B------:R-:W-:Y:S05]  /*01e0*/  EXIT ;  /* 0x000000000000794d */ /* 0x000fea0003800000 */
.L_x_0:
[----:B------:R-:W-:-:S00]  /*01f0*/  BRA `(.L_x_0) ;  /* 0xfffffffc00fc7947 */ /* 0x000fc0000383ffff */
[----:B------:R-:W-:-:S00]  /*0200*/  NOP ;  /* 0x0000000000007918 */ /* 0x000fc00000000000 */
[----:B------:R-:W-:-:S00]  /*0210*/  NOP ;  /* 0x0000000000007918 */ /* 0x000fc00000000000 */
[----:B------:R-:W-:-:S00]  /*0220*/  NOP ;  /* 0x0000000000007918 */ /* 0x000fc00000000000 */
[----:B------:R-:W-:-:S00]  /*0230*/  NOP ;  /* 0x0000000000007918 */ /* 0x000fc00000000000 */
[----:B------:R-:W-:-:S00]  /*0240*/  NOP ;  /* 0x0000000000007918 */ /* 0x000fc00000000000 */
[----:B------:R-:W-:-:S00]  /*0250*/  NOP ;  /* 0x0000000000007918 */ /* 0x000fc00000000000 */
[----:B------:R-:W-:-:S00]  /*0260*/  NOP ;  /* 0x0000000000007918 */ /* 0x000fc00000000000 */
[----:B------:R-:W-:-:S00]  /*0270*/  NOP ;  /* 0x0000000000007918 */ /* 0x000fc00000000000 */
.L_x_1:


//--------------------- .nv.constant0.triton_poi_fused_cat_46 --------------------------
	.section	.nv.constant0.triton_poi_fused_cat_46,"a",@progbits
	.sectionflags	@""
	.align	4
.nv.constant0.triton_poi_fused_cat_46:
	.zero		572
